	.headerflags	@"EF_CUDA_TEXMODE_UNIFIED EF_CUDA_64BIT_ADDRESS EF_CUDA_ACCELERATORS EF_CUDA_SM90 EF_CUDA_VIRTUAL_SM(EF_CUDA_SM90)"
	.elftype	@"ET_EXEC"


//--------------------- .nv.info                  --------------------------
	.section	.nv.info,"",@"SHT_CUDA_INFO"
	.align	4


	//----- nvinfo : EIATTR_REGCOUNT
	.align		4
        /*0000*/ 	.byte	0x04, 0x2f
        /*0002*/ 	.short	(.L_2 - .L_1)
	.align		4
.L_1:
        /*0004*/ 	.word	index@(triton_per_fused_add_native_layer_norm_native_layer_norm_backward_18)
        /*0008*/ 	.word	0x00000020


	//----- nvinfo : EIATTR_MIN_STACK_SIZE
	.align		4
.L_2:
        /*000c*/ 	.byte	0x04, 0x12
        /*000e*/ 	.short	(.L_4 - .L_3)
	.align		4
.L_3:
        /*0010*/ 	.word	index@(triton_per_fused_add_native_layer_norm_native_layer_norm_backward_18)
        /*0014*/ 	.word	0x00000000


	//----- nvinfo : EIATTR_FRAME_SIZE
	.align		4
.L_4:
        /*0018*/ 	.byte	0x04, 0x11
        /*001a*/ 	.short	(.L_6 - .L_5)
	.align		4
.L_5:
        /*001c*/ 	.word	index@(triton_per_fused_add_native_layer_norm_native_layer_norm_backward_18)
        /*0020*/ 	.word	0x00000000


	//----- nvinfo : EIATTR_MIN_STACK_SIZE
	.align		4
.L_6:
        /*0024*/ 	.byte	0x04, 0x12
        /*0026*/ 	.short	(.L_8 - .L_7)
	.align		4
.L_7:
        /*0028*/ 	.word	index@(triton_per_fused_add_native_layer_norm_native_layer_norm_backward_18)
        /*002c*/ 	.word	0x00000000
.L_8:


//--------------------- .nv.info.triton_per_fused_add_native_layer_norm_native_layer_norm_backward_18 --------------------------
	.section	.nv.info.triton_per_fused_add_native_layer_norm_native_layer_norm_backward_18,"",@"SHT_CUDA_INFO"
	.sectionflags	@""
	.align	4


	//----- nvinfo : EIATTR_CUDA_API_VERSION
	.align		4
        /*0000*/ 	.byte	0x04, 0x37
        /*0002*/ 	.short	(.L_10 - .L_9)
.L_9:
        /*0004*/ 	.word	0x0000007c


	//----- nvinfo : EIATTR_KPARAM_INFO
	.align		4
.L_10:
        /*0008*/ 	.byte	0x04, 0x17
        /*000a*/ 	.short	(.L_12 - .L_11)
.L_11:
        /*000c*/ 	.word	0x00000000
        /*0010*/ 	.short	0x000a
        /*0012*/ 	.short	0x004c
        /*0014*/ 	.byte	0x00, 0xf0, 0x11, 0x00


	//----- nvinfo : EIATTR_KPARAM_INFO
	.align		4
.L_12:
        /*0018*/ 	.byte	0x04, 0x17
        /*001a*/ 	.short	(.L_14 - .L_13)
.L_13:
        /*001c*/ 	.word	0x00000000
        /*0020*/ 	.short	0x0009
        /*0022*/ 	.short	0x0048
        /*0024*/ 	.byte	0x00, 0xf0, 0x11, 0x00


	//----- nvinfo : EIATTR_KPARAM_INFO
	.align		4
.L_14:
        /*0028*/ 	.byte	0x04, 0x17
        /*002a*/ 	.short	(.L_16 - .L_15)
.L_15:
        /*002c*/ 	.word	0x00000000
        /*0030*/ 	.short	0x0008
        /*0032*/ 	.short	0x0040
        /*0034*/ 	.byte	0x00, 0xf4, 0x21, 0x00


	//----- nvinfo : EIATTR_KPARAM_INFO
	.align		4
.L_16:
        /*0038*/ 	.byte	0x04, 0x17
        /*003a*/ 	.short	(.L_18 - .L_17)
.L_17:
        /*003c*/ 	.word	0x00000000
        /*0040*/ 	.short	0x0007
        /*0042*/ 	.short	0x0038
        /*0044*/ 	.byte	0x00, 0xf4, 0x21, 0x00


	//----- nvinfo : EIATTR_KPARAM_INFO
	.align		4
.L_18:
        /*0048*/ 	.byte	0x04, 0x17
        /*004a*/ 	.short	(.L_20 - .L_19)
.L_19:
        /*004c*/ 	.word	0x00000000
        /*0050*/ 	.short	0x0006
        /*0052*/ 	.short	0x0030
        /*0054*/ 	.byte	0x00, 0xf4, 0x21, 0x00


	//----- nvinfo : EIATTR_KPARAM_INFO
	.align		4
.L_20:
        /*0058*/ 	.byte	0x04, 0x17
        /*005a*/ 	.short	(.L_22 - .L_21)
.L_21:
        /*005c*/ 	.word	0x00000000
        /*0060*/ 	.short	0x0005
        /*0062*/ 	.short	0x0028
        /*0064*/ 	.byte	0x00, 0xf4, 0x21, 0x00


	//----- nvinfo : EIATTR_KPARAM_INFO
	.align		4
.L_22:
        /*0068*/ 	.byte	0x04, 0x17
        /*006a*/ 	.short	(.L_24 - .L_23)
.L_23:
        /*006c*/ 	.word	0x00000000
        /*0070*/ 	.short	0x0004
        /*0072*/ 	.short	0x0020
        /*0074*/ 	.byte	0x00, 0xf4, 0x21, 0x00


	//----- nvinfo : EIATTR_KPARAM_INFO
	.align		4
.L_24:
        /*0078*/ 	.byte	0x04, 0x17
        /*007a*/ 	.short	(.L_26 - .L_25)
.L_25:
        /*007c*/ 	.word	0x00000000
        /*0080*/ 	.short	0x0003
        /*0082*/ 	.short	0x0018
        /*0084*/ 	.byte	0x00, 0xf4, 0x21, 0x00


	//----- nvinfo : EIATTR_KPARAM_INFO
	.align		4
.L_26:
        /*0088*/ 	.byte	0x04, 0x17
        /*008a*/ 	.short	(.L_28 - .L_27)
.L_27:
        /*008c*/ 	.word	0x00000000
        /*0090*/ 	.short	0x0002
        /*0092*/ 	.short	0x0010
        /*0094*/ 	.byte	0x00, 0xf4, 0x21, 0x00


	//----- nvinfo : EIATTR_KPARAM_INFO
	.align		4
.L_28:
        /*0098*/ 	.byte	0x04, 0x17
        /*009a*/ 	.short	(.L_30 - .L_29)
.L_29:
        /*009c*/ 	.word	0x00000000
        /*00a0*/ 	.short	0x0001
        /*00a2*/ 	.short	0x0008
        /*00a4*/ 	.byte	0x00, 0xf4, 0x21, 0x00


	//----- nvinfo : EIATTR_KPARAM_INFO
	.align		4
.L_30:
        /*00a8*/ 	.byte	0x04, 0x17
        /*00aa*/ 	.short	(.L_32 - .L_31)
.L_31:
        /*00ac*/ 	.word	0x00000000
        /*00b0*/ 	.short	0x0000
        /*00b2*/ 	.short	0x0000
        /*00b4*/ 	.byte	0x00, 0xf4, 0x21, 0x00


	//----- nvinfo : EIATTR_SPARSE_MMA_MASK
	.align		4
.L_32:
        /*00b8*/ 	.byte	0x03, 0x50
        /*00ba*/ 	.short	0x0000


	//----- nvinfo : EIATTR_MAXREG_COUNT
	.align		4
        /*00bc*/ 	.byte	0x03, 0x1b
        /*00be*/ 	.short	0x00ff


	//----- nvinfo : EIATTR_COOP_GROUP_MASK_REGIDS
	.align		4
        /*00c0*/ 	.byte	0x04, 0x29
        /*00c2*/ 	.short	(.L_34 - .L_33)


	//   ....[0]....
.L_33:
        /*00c4*/ 	.word	0xffffffff


	//   ....[1]....
        /*00c8*/ 	.word	0xffffffff


	//   ....[2]....
        /*00cc*/ 	.word	0xffffffff


	//   ....[3]....
        /*00d0*/ 	.word	0xffffffff


	//   ....[4]....
        /*00d4*/ 	.word	0xffffffff


	//   ....[5]....
        /*00d8*/ 	.word	0xffffffff


	//   ....[6]....
        /*00dc*/ 	.word	0xffffffff


	//   ....[7]....
        /*00e0*/ 	.word	0xffffffff


	//   ....[8]....
        /*00e4*/ 	.word	0xffffffff


	//   ....[9]....
        /*00e8*/ 	.word	0xffffffff


	//   ....[10]....
        /*00ec*/ 	.word	0xffffffff


	//   ....[11]....
        /*00f0*/ 	.word	0xffffffff


	//   ....[12]....
        /*00f4*/ 	.word	0xffffffff


	//   ....[13]....
        /*00f8*/ 	.word	0xffffffff


	//   ....[14]....
        /*00fc*/ 	.word	0xffffffff


	//   ....[15]....
        /*0100*/ 	.word	0xffffffff


	//----- nvinfo : EIATTR_COOP_GROUP_INSTR_OFFSETS
	.align		4
.L_34:
        /*0104*/ 	.byte	0x04, 0x28
        /*0106*/ 	.short	(.L_36 - .L_35)


	//   ....[0]....
.L_35:
        /*0108*/ 	.word	0x00000500


	//   ....[1]....
        /*010c*/ 	.word	0x00000520


	//   ....[2]....
        /*0110*/ 	.word	0x00000540


	//   ....[3]....
        /*0114*/ 	.word	0x00000560


	//   ....[4]....
        /*0118*/ 	.word	0x00000580


	//   ....[5]....
        /*011c*/ 	.word	0x00000680


	//   ....[6]....
        /*0120*/ 	.word	0x000006a0


	//   ....[7]....
        /*0124*/ 	.word	0x000006d0


	//   ....[8]....
        /*0128*/ 	.word	0x000007d0


	//   ....[9]....
        /*012c*/ 	.word	0x000007f0


	//   ....[10]....
        /*0130*/ 	.word	0x00000810


	//   ....[11]....
        /*0134*/ 	.word	0x00000840


	//   ....[12]....
        /*0138*/ 	.word	0x00000860


	//   ....[13]....
        /*013c*/ 	.word	0x000008b0


	//   ....[14]....
        /*0140*/ 	.word	0x000008d0


	//   ....[15]....
        /*0144*/ 	.word	0x000008f0


	//----- nvinfo : EIATTR_EXIT_INSTR_OFFSETS
	.align		4
.L_36:
        /*0148*/ 	.byte	0x04, 0x1c
        /*014a*/ 	.short	(.L_38 - .L_37)


	//   ....[0]....
.L_37:
        /*014c*/ 	.word	0x00000b10


	//   ....[1]....
        /*0150*/ 	.word	0x00000b40


	//----- nvinfo : EIATTR_REQNTID
	.align		4
.L_38:
        /*0154*/ 	.byte	0x04, 0x10
        /*0156*/ 	.short	(.L_40 - .L_39)
.L_39:
        /*0158*/ 	.word	0x00000100
        /*015c*/ 	.word	0x00000001
        /*0160*/ 	.word	0x00000001


	//----- nvinfo : EIATTR_CBANK_PARAM_SIZE
	.align		4
.L_40:
        /*0164*/ 	.byte	0x03, 0x19
        /*0166*/ 	.short	0x0050


	//----- nvinfo : EIATTR_PARAM_CBANK
	.align		4
        /*0168*/ 	.byte	0x04, 0x0a
        /*016a*/ 	.short	(.L_42 - .L_41)
	.align		4
.L_41:
        /*016c*/ 	.word	index@(.nv.constant0.triton_per_fused_add_native_layer_norm_native_layer_norm_backward_18)
        /*0170*/ 	.short	0x0210
        /*0172*/ 	.short	0x0050


	//----- nvinfo : EIATTR_SW_WAR
	.align		4
.L_42:
        /*0174*/ 	.byte	0x04, 0x36
        /*0176*/ 	.short	(.L_44 - .L_43)
.L_43:
        /*0178*/ 	.word	0x00000008
.L_44:


//--------------------- .nv.callgraph             --------------------------
	.section	.nv.callgraph,"",@"SHT_CUDA_CALLGRAPH"
	.align	4
	.sectionentsize	8
	.align		4
        /*0000*/ 	.word	0x00000000
	.align		4
        /*0004*/ 	.word	0xffffffff
	.align		4
        /*0008*/ 	.word	0x00000000
	.align		4
        /*000c*/ 	.word	0xfffffffe
	.align		4
        /*0010*/ 	.word	0x00000000
	.align		4
        /*0014*/ 	.word	0xfffffffd
	.align		4
        /*0018*/ 	.word	0x00000000
	.align		4
        /*001c*/ 	.word	0xfffffffc


//--------------------- .nv.constant4             --------------------------
	.section	.nv.constant4,"a",@progbits
	.align	8
	.align		8
.nv.constant4:
        /*0000*/ 	.dword	_$_str


//--------------------- .text.triton_per_fused_add_native_layer_norm_native_layer_norm_backward_18 --------------------------
	.section	.text.triton_per_fused_add_native_layer_norm_native_layer_norm_backward_18,"ax",@progbits
	.sectionflags	@"SHF_BARRIERS=1"
	.align	128
        .global         triton_per_fused_add_native_layer_norm_native_layer_norm_backward_18
        .type           triton_per_fused_add_native_layer_norm_native_layer_norm_backward_18,@function
        .size           triton_per_fused_add_native_layer_norm_native_layer_norm_backward_18,(.L_x_1 - triton_per_fused_add_native_layer_norm_native_layer_norm_backward_18)
        .other          triton_per_fused_add_native_layer_norm_native_layer_norm_backward_18,@"STO_CUDA_ENTRY STV_DEFAULT"
triton_per_fused_add_native_layer_norm_native_layer_norm_backward_18:
.text.triton_per_fused_add_native_layer_norm_native_layer_norm_backward_18:
[----:B------:R-:W0:Y:S01]  /*0000*/  LDC R1, c[0x0][0x28] ;  /* 0x00000a00ff017b82 */ /* 0x000e220000000800 */
[----:B------:R-:W1:Y:S07]  /*0010*/  S2R R24, SR_TID.X ;  /* 0x0000000000187919 */ /* 0x000e6e0000002100 */
[----:B------:R-:W2:Y:S01]  /*0020*/  LDC.64 R18, c[0x0][0x220] ;  /* 0x00008800ff127b82 */ /* 0x000ea20000000a00 */
[----:B------:R-:W-:Y:S02]  /*0030*/  CS2R R4, SRZ ;  /* 0x0000000000047805 */ /* 0x000fe4000001ff00 */
[----:B------:R-:W-:Y:S01]  /*0040*/  CS2R R6, SRZ ;  /* 0x0000000000067805 */ /* 0x000fe2000001ff00 */
[----:B------:R-:W3:Y:S01]  /*0050*/  S2R R3, SR_CTAID.X ;  /* 0x0000000000037919 */ /* 0x000ee20000002500 */
[----:B------:R-:W-:-:S02]  /*0060*/  CS2R R8, SRZ ;  /* 0x0000000000087805 */ /* 0x000fc4000001ff00 */
[----:B------:R-:W-:Y:S01]  /*0070*/  CS2R R10, SRZ ;  /* 0x00000000000a7805 */ /* 0x000fe2000001ff00 */
[----:B------:R-:W-:Y:S01]  /*0080*/  ULDC.64 UR6, c[0x0][0x208] ;  /* 0x0000820000067ab9 */ /* 0x000fe20000000a00 */
[----:B------:R-:W4:Y:S08]  /*0090*/  LDC.64 R16, c[0x0][0x218] ;  /* 0x00008600ff107b82 */ /* 0x000f300000000a00 */
[----:B------:R-:W5:Y:S08]  /*00a0*/  LDC.64 R22, c[0x0][0x228] ;  /* 0x00008a00ff167b82 */ /* 0x000f700000000a00 */
[----:B------:R-:W5:Y:S01]  /*00b0*/  LDC.64 R28, c[0x0][0x230] ;  /* 0x00008c00ff1c7b82 */ /* 0x000f620000000a00 */
[----:B-1----:R-:W-:-:S07]  /*00c0*/  SHF.L.U32 R25, R24, 0x2, RZ ;  /* 0x0000000218197819 */ /* 0x002fce00000006ff */
[----:B------:R-:W1:Y:S01]  /*00d0*/  LDC.64 R26, c[0x0][0x210] ;  /* 0x00008400ff1a7b82 */ /* 0x000e620000000a00 */
[----:B------:R-:W-:-:S04]  /*00e0*/  LOP3.LUT R25, R25, 0x3fc, RZ, 0xc0, !PT ;  /* 0x000003fc19197812 */ /* 0x000fc800078ec0ff */
[----:B------:R-:W-:Y:S01]  /*00f0*/  ISETP.GE.U32.AND P1, PT, R25, 0x300, PT ;  /* 0x000003001900780c */ /* 0x000fe20003f26070 */
[----:B---3--:R-:W-:Y:S02]  /*0100*/  IMAD R21, R3, 0x300, R25 ;  /* 0x0000030003157824 */ /* 0x008fe400078e0219 */
[----:B--2---:R-:W-:-:S04]  /*0110*/  IMAD.WIDE.U32 R18, R25, 0x4, R18 ;  /* 0x0000000419127825 */ /* 0x004fc800078e0012 */
[C---:B----4-:R-:W-:Y:S01]  /*0120*/  IMAD.WIDE R16, R21.reuse, 0x4, R16 ;  /* 0x0000000415107825 */ /* 0x050fe200078e0210 */
[----:B------:R-:W-:Y:S02]  /*0130*/  CS2R R12, SRZ ;  /* 0x00000000000c7805 */ /* 0x000fe4000001ff00 */
[----:B------:R-:W-:Y:S01]  /*0140*/  CS2R R14, SRZ ;  /* 0x00000000000e7805 */ /* 0x000fe2000001ff00 */
[----:B-----5:R-:W-:Y:S02]  /*0150*/  IMAD.WIDE R22, R21, 0x4, R22 ;  /* 0x0000000415167825 */ /* 0x020fe400078e0216 */
[----:B------:R2:W3:Y:S04]  /*0160*/  @!P1 LDG.E.EL.128 R8, desc[UR6][R18.64] ;  /* 0x0000000612089981 */ /* 0x0004e8000c2e1d00 */
[----:B------:R4:W5:Y:S01]  /*0170*/  @!P1 LDG.E.128 R4, desc[UR6][R16.64] ;  /* 0x0000000610049981 */ /* 0x000962000c1e1d00 */
[----:B0-----:R-:W-:-:S03]  /*0180*/  IMAD.WIDE.U32 R28, R25, 0x4, R28 ;  /* 0x00000004191c7825 */ /* 0x001fc600078e001c */
[----:B------:R0:W5:Y:S01]  /*0190*/  @!P1 LDG.E.128 R12, desc[UR6][R22.64] ;  /* 0x00000006160c9981 */ /* 0x000162000c1e1d00 */
[----:B--2---:R-:W-:Y:S01]  /*01a0*/  CS2R R18, SRZ ;  /* 0x0000000000127805 */ /* 0x004fe2000001ff00 */
[----:B-1----:R-:W-:Y:S01]  /*01b0*/  IMAD.WIDE R26, R21, 0x4, R26 ;  /* 0x00000004151a7825 */ /* 0x002fe200078e021a */
[----:B----4-:R-:W-:Y:S02]  /*01c0*/  CS2R R16, SRZ ;  /* 0x0000000000107805 */ /* 0x010fe4000001ff00 */
[----:B------:R-:W-:Y:S02]  /*01d0*/  CS2R R20, SRZ ;  /* 0x0000000000147805 */ /* 0x000fe4000001ff00 */
[----:B0-----:R-:W-:Y:S02]  /*01e0*/  CS2R R22, SRZ ;  /* 0x0000000000167805 */ /* 0x001fe4000001ff00 */
[----:B------:R0:W2:Y:S04]  /*01f0*/  @!P1 LDG.E.EL.128 R16, desc[UR6][R28.64] ;  /* 0x000000061c109981 */ /* 0x0000a8000c2e1d00 */
[----:B------:R-:W4:Y:S01]  /*0200*/  @!P1 LDG.E.128 R20, desc[UR6][R26.64] ;  /* 0x000000061a149981 */ /* 0x000f22000c1e1d00 */
[----:B------:R-:W1:Y:S01]  /*0210*/  S2UR UR5, SR_CgaCtaId ;  /* 0x00000000000579c3 */ /* 0x000e620000008800 */
[C---:B------:R-:W-:Y:S01]  /*0220*/  LOP3.LUT P2, RZ, R24.reuse, 0x1f, RZ, 0xc0, !PT ;  /* 0x0000001f18ff7812 */ /* 0x040fe2000784c0ff */
[----:B------:R-:W-:Y:S01]  /*0230*/  UMOV UR4, 0x400 ;  /* 0x0000040000047882 */ /* 0x000fe20000000000 */
[----:B------:R-:W-:Y:S01]  /*0240*/  ISETP.GE.AND P3, PT, R24, 0x8, PT ;  /* 0x000000081800780c */ /* 0x000fe20003f66270 */
[----:B-1----:R-:W-:Y:S01]  /*0250*/  UPRMT UR4, UR5, 0x654, UR4 ;  /* 0x0000065405047896 */ /* 0x002fe20008000004 */
[----:B---3--:R-:W-:-:S02]  /*0260*/  SEL R10, R10, RZ, !P1 ;  /* 0x000000ff0a0a7207 */ /* 0x008fc40004800000 */
[----:B-----5:R-:W-:Y:S02]  /*0270*/  SEL R6, R6, RZ, !P1 ;  /* 0x000000ff06067207 */ /* 0x020fe40004800000 */
[----:B0-----:R-:W-:Y:S02]  /*0280*/  SEL R28, R4, RZ, !P1 ;  /* 0x000000ff041c7207 */ /* 0x001fe40004800000 */
[----:B------:R-:W-:Y:S01]  /*0290*/  SEL R4, R7, RZ, !P1 ;  /* 0x000000ff07047207 */ /* 0x000fe20004800000 */
[----:B------:R-:W-:Y:S01]  /*02a0*/  FADD R6, R6, R10 ;  /* 0x0000000a06067221 */ /* 0x000fe20000000000 */
[----:B------:R-:W-:Y:S02]  /*02b0*/  SEL R10, R5, RZ, !P1 ;  /* 0x000000ff050a7207 */ /* 0x000fe40004800000 */
[----:B------:R-:W-:Y:S02]  /*02c0*/  SEL R7, R9, RZ, !P1 ;  /* 0x000000ff09077207 */ /* 0x000fe40004800000 */
[----:B------:R-:W-:-:S02]  /*02d0*/  SEL R11, R11, RZ, !P1 ;  /* 0x000000ff0b0b7207 */ /* 0x000fc40004800000 */
[----:B------:R-:W-:Y:S02]  /*02e0*/  SEL R5, R8, RZ, !P1 ;  /* 0x000000ff08057207 */ /* 0x000fe40004800000 */
[----:B------:R-:W-:Y:S02]  /*02f0*/  SEL R9, R12, RZ, !P1 ;  /* 0x000000ff0c097207 */ /* 0x000fe40004800000 */
[----:B--2---:R-:W-:Y:S01]  /*0300*/  SEL R16, R16, RZ, !P1 ;  /* 0x000000ff10107207 */ /* 0x004fe20004800000 */
[----:B------:R-:W-:Y:S01]  /*0310*/  FADD R7, R10, R7 ;  /* 0x000000070a077221 */ /* 0x000fe20000000000 */
[----:B------:R-:W-:Y:S01]  /*0320*/  FADD R4, R4, R11 ;  /* 0x0000000b04047221 */ /* 0x000fe20000000000 */
[----:B------:R-:W-:Y:S01]  /*0330*/  SEL R13, R13, RZ, !P1 ;  /* 0x000000ff0d0d7207 */ /* 0x000fe20004800000 */
[----:B------:R-:W-:Y:S01]  /*0340*/  FADD R5, R28, R5 ;  /* 0x000000051c057221 */ /* 0x000fe20000000000 */
[----:B------:R-:W-:Y:S02]  /*0350*/  SEL R12, R17, RZ, !P1 ;  /* 0x000000ff110c7207 */ /* 0x000fe40004800000 */
[----:B----4-:R-:W-:-:S02]  /*0360*/  SEL R20, R20, RZ, !P1 ;  /* 0x000000ff14147207 */ /* 0x010fc40004800000 */
[----:B------:R-:W-:Y:S02]  /*0370*/  SEL R10, R21, RZ, !P1 ;  /* 0x000000ff150a7207 */ /* 0x000fe40004800000 */
[----:B------:R-:W-:Y:S01]  /*0380*/  SEL R11, R18, RZ, !P1 ;  /* 0x000000ff120b7207 */ /* 0x000fe20004800000 */
[----:B------:R-:W-:Y:S01]  /*0390*/  FADD R18, R9, R16 ;  /* 0x0000001009127221 */ /* 0x000fe20000000000 */
[----:B------:R-:W-:Y:S02]  /*03a0*/  SEL R14, R14, RZ, !P1 ;  /* 0x000000ff0e0e7207 */ /* 0x000fe40004800000 */
[----:B------:R-:W-:Y:S01]  /*03b0*/  SEL R9, R22, RZ, !P1 ;  /* 0x000000ff16097207 */ /* 0x000fe20004800000 */
[----:B------:R-:W-:Y:S01]  /*03c0*/  FADD R13, R13, R12 ;  /* 0x0000000c0d0d7221 */ /* 0x000fe20000000000 */
[----:B------:R-:W-:Y:S01]  /*03d0*/  FADD R5, R20, R5 ;  /* 0x0000000514057221 */ /* 0x000fe20000000000 */
[----:B------:R-:W-:Y:S01]  /*03e0*/  FADD R10, R10, R7 ;  /* 0x000000070a0a7221 */ /* 0x000fe20000000000 */
[----:B------:R-:W-:Y:S01]  /*03f0*/  SEL R8, R19, RZ, !P1 ;  /* 0x000000ff13087207 */ /* 0x000fe20004800000 */
[----:B------:R-:W-:Y:S01]  /*0400*/  FADD R19, R14, R11 ;  /* 0x0000000b0e137221 */ /* 0x000fe20000000000 */
[----:B------:R-:W-:Y:S01]  /*0410*/  SEL R15, R15, RZ, !P1 ;  /* 0x000000ff0f0f7207 */ /* 0x000fe20004800000 */
[----:B------:R-:W-:Y:S01]  /*0420*/  FADD R6, R9, R6 ;  /* 0x0000000609067221 */ /* 0x000fe20000000000 */
[----:B------:R-:W-:Y:S01]  /*0430*/  SEL R23, R23, RZ, !P1 ;  /* 0x000000ff17177207 */ /* 0x000fe20004800000 */
[----:B------:R-:W-:Y:S01]  /*0440*/  FADD R18, R18, R5 ;  /* 0x0000000512127221 */ /* 0x000fe20000000000 */
[----:B------:R-:W-:Y:S01]  /*0450*/  FADD R17, R13, R10 ;  /* 0x0000000a0d117221 */ /* 0x000fe20000000000 */
[----:B------:R-:W-:Y:S01]  /*0460*/  FADD R19, R6, R19 ;  /* 0x0000001306137221 */ /* 0x000fe20000000000 */
[----:B------:R-:W-:Y:S01]  /*0470*/  FADD R15, R15, R8 ;  /* 0x000000080f0f7221 */ /* 0x000fe20000000000 */
[----:B------:R-:W-:Y:S01]  /*0480*/  FADD R4, R23, R4 ;  /* 0x0000000417047221 */ /* 0x000fe20000000000 */
[----:B------:R-:W-:Y:S01]  /*0490*/  FADD R6, R18, R17 ;  /* 0x0000001112067221 */ /* 0x000fe20000000000 */
[----:B------:R-:W0:Y:S02]  /*04a0*/  LDC.64 R12, c[0x0][0x238] ;  /* 0x00008e00ff0c7b82 */ /* 0x000e240000000a00 */
[----:B------:R-:W-:Y:S01]  /*04b0*/  FADD R21, R4, R15 ;  /* 0x0000000f04157221 */ /* 0x000fe20000000000 */
[----:B------:R-:W-:-:S04]  /*04c0*/  FADD R6, R19, R6 ;  /* 0x0000000613067221 */ /* 0x000fc80000000000 */
[----:B------:R-:W-:Y:S01]  /*04d0*/  FADD R6, R6, R21 ;  /* 0x0000001506067221 */ /* 0x000fe20000000000 */
[----:B------:R-:W1:Y:S04]  /*04e0*/  LDC.64 R14, c[0x0][0x240] ;  /* 0x00009000ff0e7b82 */ /* 0x000e680000000a00 */
[----:B------:R-:W-:-:S05]  /*04f0*/  FSEL R6, R6, RZ, !P1 ;  /* 0x000000ff06067208 */ /* 0x000fca0004800000 */
[----:B------:R-:W2:Y:S02]  /*0500*/  SHFL.BFLY PT, R5, R6, 0x10, 0x1f ;  /* 0x0e001f0006057f89 */ /* 0x000ea400000e0000 */
[----:B--2---:R-:W-:-:S05]  /*0510*/  FADD R5, R6, R5 ;  /* 0x0000000506057221 */ /* 0x004fca0000000000 */
[----:B------:R-:W2:Y:S02]  /*0520*/  SHFL.BFLY PT, R4, R5, 0x8, 0x1f ;  /* 0x0d001f0005047f89 */ /* 0x000ea400000e0000 */
[----:B--2---:R-:W-:-:S05]  /*0530*/  FADD R4, R5, R4 ;  /* 0x0000000405047221 */ /* 0x004fca0000000000 */
[----:B------:R-:W2:Y:S02]  /*0540*/  SHFL.BFLY PT, R7, R4, 0x4, 0x1f ;  /* 0x0c801f0004077f89 */ /* 0x000ea400000e0000 */
[----:B--2---:R-:W-:-:S05]  /*0550*/  FADD R7, R4, R7 ;  /* 0x0000000704077221 */ /* 0x004fca0000000000 */
[----:B------:R-:W2:Y:S02]  /*0560*/  SHFL.BFLY PT, R8, R7, 0x2, 0x1f ;  /* 0x0c401f0007087f89 */ /* 0x000ea400000e0000 */
[----:B--2---:R-:W-:-:S05]  /*0570*/  FADD R8, R7, R8 ;  /* 0x0000000807087221 */ /* 0x004fca0000000000 */
[----:B------:R-:W2:Y:S01]  /*0580*/  SHFL.BFLY PT, R9, R8, 0x1, 0x1f ;  /* 0x0c201f0008097f89 */ /* 0x000ea200000e0000 */
[----:B0-----:R-:W-:-:S04]  /*0590*/  IMAD.WIDE.U32 R12, R25, 0x4, R12 ;  /* 0x00000004190c7825 */ /* 0x001fc800078e000c */
[----:B-1----:R-:W-:Y:S01]  /*05a0*/  IMAD.WIDE.U32 R14, R25, 0x4, R14 ;  /* 0x00000004190e7825 */ /* 0x002fe200078e000e */
[----:B------:R-:W-:Y:S02]  /*05b0*/  SHF.R.U32.HI R25, RZ, 0x3, R24 ;  /* 0x00000003ff197819 */ /* 0x000fe40000011618 */
[----:B------:R-:W-:Y:S02]  /*05c0*/  CS2R R4, SRZ ;  /* 0x0000000000047805 */ /* 0x000fe4000001ff00 */
[----:B------:R-:W-:Y:S02]  /*05d0*/  CS2R R6, SRZ ;  /* 0x0000000000067805 */ /* 0x000fe4000001ff00 */
[----:B------:R-:W-:Y:S02]  /*05e0*/  CS2R R10, SRZ ;  /* 0x00000000000a7805 */ /* 0x000fe4000001ff00 */
[----:B------:R-:W-:Y:S02]  /*05f0*/  LOP3.LUT R25, R25, 0x1c, RZ, 0xc0, !PT ;  /* 0x0000001c19197812 */ /* 0x000fe400078ec0ff */
[----:B------:R0:W3:Y:S01]  /*0600*/  @!P1 LDG.E.EL.128 R4, desc[UR6][R12.64] ;  /* 0x000000060c049981 */ /* 0x0000e2000c2e1d00 */
[----:B--2---:R-:W-:Y:S01]  /*0610*/  FADD R20, R8, R9 ;  /* 0x0000000908147221 */ /* 0x004fe20000000000 */
[----:B------:R-:W-:-:S04]  /*0620*/  CS2R R8, SRZ ;  /* 0x0000000000087805 */ /* 0x000fc8000001ff00 */
[----:B------:R-:W-:Y:S04]  /*0630*/  @!P2 STS [R25+UR4], R20 ;  /* 0x000000141900a988 */ /* 0x000fe80008000804 */
[----:B------:R1:W2:Y:S01]  /*0640*/  @!P1 LDG.E.EL.128 R8, desc[UR6][R14.64] ;  /* 0x000000060e089981 */ /* 0x0002a2000c2e1d00 */
[----:B------:R-:W-:Y:S01]  /*0650*/  SHF.L.U32 R16, R24, 0x2, RZ ;  /* 0x0000000218107819 */ /* 0x000fe200000006ff */
[----:B------:R-:W-:Y:S06]  /*0660*/  BAR.SYNC.DEFER_BLOCKING 0x0 ;  /* 0x0000000000007b1d */ /* 0x000fec0000010000 */
[----:B------:R-:W4:Y:S04]  /*0670*/  @!P3 LDS R2, [R16+UR4] ;  /* 0x000000041002b984 */ /* 0x000f280008000800 */
[----:B----4-:R-:W4:Y:S02]  /*0680*/  SHFL.BFLY PT, R23, R2, 0x4, 0x1f ;  /* 0x0c801f0002177f89 */ /* 0x010f2400000e0000 */
[----:B----4-:R-:W-:-:S05]  /*0690*/  FADD R23, R2, R23 ;  /* 0x0000001702177221 */ /* 0x010fca0000000000 */
[----:B------:R-:W4:Y:S01]  /*06a0*/  SHFL.BFLY PT, R22, R23, 0x2, 0x1f ;  /* 0x0c401f0017167f89 */ /* 0x000f2200000e0000 */
[----:B------:R-:W-:Y:S01]  /*06b0*/  LOP3.LUT P0, RZ, R24, 0x7, RZ, 0xc0, !PT ;  /* 0x0000000718ff7812 */ /* 0x000fe2000780c0ff */
[----:B----4-:R-:W-:-:S05]  /*06c0*/  FADD R22, R23, R22 ;  /* 0x0000001617167221 */ /* 0x010fca0000000000 */
[----:B------:R-:W4:Y:S01]  /*06d0*/  SHFL.BFLY PT, R29, R22, 0x1, 0x1f ;  /* 0x0c201f00161d7f89 */ /* 0x000f2200000e0000 */
[----:B------:R-:W-:Y:S01]  /*06e0*/  ISETP.LT.AND P0, PT, R24, 0x8, !P0 ;  /* 0x000000081800780c */ /* 0x000fe20004701270 */
[----:B----4-:R-:W-:-:S12]  /*06f0*/  FADD R29, R22, R29 ;  /* 0x0000001d161d7221 */ /* 0x010fd80000000000 */
[----:B------:R-:W-:Y:S01]  /*0700*/  @P0 STS [R16+UR4], R29 ;  /* 0x0000001d10000988 */ /* 0x000fe20008000804 */
[----:B------:R-:W-:Y:S06]  /*0710*/  BAR.SYNC.DEFER_BLOCKING 0x0 ;  /* 0x0000000000007b1d */ /* 0x000fec0000010000 */
[----:B0-----:R-:W0:Y:S02]  /*0720*/  LDS R12, [UR4] ;  /* 0x00000004ff0c7984 */ /* 0x001e240008000800 */
[----:B0-----:R-:W-:-:S04]  /*0730*/  FADD R12, RZ, R12 ;  /* 0x0000000cff0c7221 */ /* 0x001fc80000000000 */
[C---:B------:R-:W-:Y:S01]  /*0740*/  FFMA R17, R12.reuse, -0.001302083372138440609, R17 ;  /* 0xbaaaaaab0c117823 */ /* 0x040fe20000000011 */
[----:B------:R-:W-:-:S03]  /*0750*/  FFMA R23, R12, -0.001302083372138440609, R18 ;  /* 0xbaaaaaab0c177823 */ /* 0x000fc60000000012 */
[----:B------:R-:W-:Y:S01]  /*0760*/  FMUL R2, R17, R17 ;  /* 0x0000001111027220 */ /* 0x000fe20000400000 */
[----:B------:R-:W-:-:S03]  /*0770*/  FFMA R19, R12, -0.001302083372138440609, R19 ;  /* 0xbaaaaaab0c137823 */ /* 0x000fc60000000013 */
[----:B------:R-:W-:Y:S01]  /*0780*/  FFMA R2, R23, R23, R2 ;  /* 0x0000001717027223 */ /* 0x000fe20000000002 */
[----:B------:R-:W-:-:S03]  /*0790*/  FFMA R21, R12, -0.001302083372138440609, R21 ;  /* 0xbaaaaaab0c157823 */ /* 0x000fc60000000015 */
[----:B------:R-:W-:-:S04]  /*07a0*/  FFMA R2, R19, R19, R2 ;  /* 0x0000001313027223 */ /* 0x000fc80000000002 */
[----:B------:R-:W-:-:S05]  /*07b0*/  FFMA R2, R21, R21, R2 ;  /* 0x0000001515027223 */ /* 0x000fca0000000002 */
[----:B------:R-:W-:-:S05]  /*07c0*/  FSEL R2, R2, RZ, !P1 ;  /* 0x000000ff02027208 */ /* 0x000fca0004800000 */
[----:B------:R-:W0:Y:S02]  /*07d0*/  SHFL.BFLY PT, R13, R2, 0x10, 0x1f ;  /* 0x0e001f00020d7f89 */ /* 0x000e2400000e0000 */
[----:B0-----:R-:W-:-:S05]  /*07e0*/  FADD R13, R2, R13 ;  /* 0x0000000d020d7221 */ /* 0x001fca0000000000 */
[----:B------:R-:W0:Y:S02]  /*07f0*/  SHFL.BFLY PT, R12, R13, 0x8, 0x1f ;  /* 0x0d001f000d0c7f89 */ /* 0x000e2400000e0000 */
[----:B0-----:R-:W-:-:S05]  /*0800*/  FADD R12, R13, R12 ;  /* 0x0000000c0d0c7221 */ /* 0x001fca0000000000 */
[----:B-1----:R-:W0:Y:S02]  /*0810*/  SHFL.BFLY PT, R15, R12, 0x4, 0x1f ;  /* 0x0c801f000c0f7f89 */ /* 0x002e2400000e0000 */
[----:B0-----:R-:W-:Y:S01]  /*0820*/  FADD R15, R12, R15 ;  /* 0x0000000f0c0f7221 */ /* 0x001fe20000000000 */
[----:B------:R-:W-:Y:S06]  /*0830*/  BAR.SYNC.DEFER_BLOCKING 0x0 ;  /* 0x0000000000007b1d */ /* 0x000fec0000010000 */
[----:B------:R-:W0:Y:S02]  /*0840*/  SHFL.BFLY PT, R14, R15, 0x2, 0x1f ;  /* 0x0c401f000f0e7f89 */ /* 0x000e2400000e0000 */
[----:B0-----:R-:W-:-:S05]  /*0850*/  FADD R14, R15, R14 ;  /* 0x0000000e0f0e7221 */ /* 0x001fca0000000000 */
[----:B------:R-:W0:Y:S02]  /*0860*/  SHFL.BFLY PT, R29, R14, 0x1, 0x1f ;  /* 0x0c201f000e1d7f89 */ /* 0x000e2400000e0000 */
[----:B0-----:R-:W-:-:S05]  /*0870*/  FADD R18, R14, R29 ;  /* 0x0000001d0e127221 */ /* 0x001fca0000000000 */
[----:B------:R-:W-:Y:S01]  /*0880*/  @!P2 STS [R25+UR4], R18 ;  /* 0x000000121900a988 */ /* 0x000fe20008000804 */
[----:B------:R-:W-:Y:S06]  /*0890*/  BAR.SYNC.DEFER_BLOCKING 0x0 ;  /* 0x0000000000007b1d */ /* 0x000fec0000010000 */
[----:B------:R-:W0:Y:S04]  /*08a0*/  @!P3 LDS R0, [R16+UR4] ;  /* 0x000000041000b984 */ /* 0x000e280008000800 */
[----:B0-----:R-:W0:Y:S02]  /*08b0*/  SHFL.BFLY PT, R13, R0, 0x4, 0x1f ;  /* 0x0c801f00000d7f89 */ /* 0x001e2400000e0000 */
[----:B0-----:R-:W-:-:S05]  /*08c0*/  FADD R13, R0, R13 ;  /* 0x0000000d000d7221 */ /* 0x001fca0000000000 */
[----:B------:R-:W0:Y:S02]  /*08d0*/  SHFL.BFLY PT, R2, R13, 0x2, 0x1f ;  /* 0x0c401f000d027f89 */ /* 0x000e2400000e0000 */
[----:B0-----:R-:W-:-:S05]  /*08e0*/  FADD R2, R13, R2 ;  /* 0x000000020d027221 */ /* 0x001fca0000000000 */
[----:B------:R-:W0:Y:S02]  /*08f0*/  SHFL.BFLY PT, R15, R2, 0x1, 0x1f ;  /* 0x0c201f00020f7f89 */ /* 0x000e2400000e0000 */
[----:B0-----:R-:W-:Y:S01]  /*0900*/  FADD R29, R2, R15 ;  /* 0x0000000f021d7221 */ /* 0x001fe20000000000 */
[----:B------:R-:W-:Y:S01]  /*0910*/  HFMA2.MMA R25, -RZ, RZ, 0.8330078125, -0.052093505859375 ;  /* 0x3aaaaaabff197435 */ /* 0x000fe200000001ff */
[----:B------:R-:W0:Y:S03]  /*0920*/  LDC.64 R14, c[0x0][0x248] ;  /* 0x00009200ff0e7b82 */ /* 0x000e260000000a00 */
[----:B------:R3:W-:Y:S05]  /*0930*/  @P0 STS [R16+UR4], R29 ;  /* 0x0000001d10000988 */ /* 0x0007ea0008000804 */
[----:B------:R-:W-:Y:S06]  /*0940*/  BAR.SYNC.DEFER_BLOCKING 0x0 ;  /* 0x0000000000007b1d */ /* 0x000fec0000010000 */
[----:B------:R-:W1:Y:S01]  /*0950*/  LDS R12, [UR4] ;  /* 0x00000004ff0c7984 */ /* 0x000e620008000800 */
[----:B------:R-:W-:-:S02]  /*0960*/  LOP3.LUT R18, R16, 0x3fc, RZ, 0xc0, !PT ;  /* 0x000003fc10127812 */ /* 0x000fc400078ec0ff */
[----:B---3--:R-:W-:-:S03]  /*0970*/  SEL R16, R5, RZ, !P1 ;  /* 0x000000ff05107207 */ /* 0x008fc60004800000 */
[----:B------:R-:W-:Y:S01]  /*0980*/  IMAD R5, R3, 0x300, R18 ;  /* 0x0000030003057824 */ /* 0x000fe200078e0212 */
[----:B------:R-:W-:Y:S02]  /*0990*/  LOP3.LUT P0, RZ, R24, 0xff, RZ, 0xc0, !PT ;  /* 0x000000ff18ff7812 */ /* 0x000fe4000780c0ff */
[----:B------:R-:W-:Y:S01]  /*09a0*/  SEL R29, R4, RZ, !P1 ;  /* 0x000000ff041d7207 */ /* 0x000fe20004800000 */
[----:B0-----:R-:W-:Y:S01]  /*09b0*/  IMAD.WIDE R14, R5, 0x4, R14 ;  /* 0x00000004050e7825 */ /* 0x001fe200078e020e */
[----:B------:R-:W-:Y:S02]  /*09c0*/  SEL R2, R7, RZ, !P1 ;  /* 0x000000ff07027207 */ /* 0x000fe40004800000 */
[----:B--2---:R-:W-:Y:S02]  /*09d0*/  SEL R8, R8, RZ, !P1 ;  /* 0x000000ff08087207 */ /* 0x004fe40004800000 */
[----:B------:R-:W-:Y:S01]  /*09e0*/  SEL R9, R9, RZ, !P1 ;  /* 0x000000ff09097207 */ /* 0x000fe20004800000 */
[----:B-1----:R-:W-:-:S04]  /*09f0*/  FADD R12, RZ, R12 ;  /* 0x0000000cff0c7221 */ /* 0x002fc80000000000 */
[----:B------:R-:W-:Y:S02]  /*0a00*/  FFMA R0, R12, R25, 9.9999997473787516356e-06 ;  /* 0x3727c5ac0c007423 */ /* 0x000fe40000000019 */
[----:B------:R-:W0:Y:S04]  /*0a10*/  LDC.64 R12, c[0x0][0x250] ;  /* 0x00009400ff0c7b82 */ /* 0x000e280000000a00 */
[----:B------:R-:W1:Y:S01]  /*0a20*/  MUFU.RSQ R0, R0 ;  /* 0x0000000000007308 */ /* 0x000e620000001400 */
[----:B------:R-:W-:Y:S02]  /*0a30*/  SEL R25, R6, RZ, !P1 ;  /* 0x000000ff06197207 */ /* 0x000fe40004800000 */
[----:B------:R-:W-:Y:S02]  /*0a40*/  SEL R10, R10, RZ, !P1 ;  /* 0x000000ff0a0a7207 */ /* 0x000fe40004800000 */
[----:B------:R-:W-:Y:S01]  /*0a50*/  SEL R11, R11, RZ, !P1 ;  /* 0x000000ff0b0b7207 */ /* 0x000fe20004800000 */
[-C--:B-1----:R-:W-:Y:S01]  /*0a60*/  FMUL R4, R23, R0.reuse ;  /* 0x0000000017047220 */ /* 0x082fe20000400000 */
[-C--:B------:R-:W-:Y:S01]  /*0a70*/  FMUL R5, R17, R0.reuse ;  /* 0x0000000011057220 */ /* 0x080fe20000400000 */
[-C--:B------:R-:W-:Y:S01]  /*0a80*/  FMUL R6, R19, R0.reuse ;  /* 0x0000000013067220 */ /* 0x080fe20000400000 */
[----:B------:R-:W-:Y:S01]  /*0a90*/  FMUL R7, R21, R0 ;  /* 0x0000000015077220 */ /* 0x000fe20000400000 */
[----:B------:R-:W-:Y:S01]  /*0aa0*/  FFMA R8, R29, R4, R8 ;  /* 0x000000041d087223 */ /* 0x000fe20000000008 */
[----:B------:R-:W-:Y:S01]  /*0ab0*/  FFMA R9, R16, R5, R9 ;  /* 0x0000000510097223 */ /* 0x000fe20000000009 */
[----:B------:R-:W-:Y:S01]  /*0ac0*/  FFMA R10, R25, R6, R10 ;  /* 0x00000006190a7223 */ /* 0x000fe2000000000a */
[----:B------:R-:W-:Y:S01]  /*0ad0*/  FFMA R11, R2, R7, R11 ;  /* 0x00000007020b7223 */ /* 0x000fe2000000000b */
[----:B------:R1:W-:Y:S01]  /*0ae0*/  @!P1 STG.E.128 desc[UR6][R26.64], R4 ;  /* 0x000000041a009986 */ /* 0x0003e2000c101d06 */
[----:B0-----:R-:W-:-:S03]  /*0af0*/  IMAD.WIDE R12, R3, 0x4, R12 ;  /* 0x00000004030c7825 */ /* 0x001fc600078e020c */
[----:B------:R1:W-:Y:S01]  /*0b00*/  @!P1 STG.E.128 desc[UR6][R14.64], R8 ;  /* 0x000000080e009986 */ /* 0x0003e2000c101d06 */
[----:B------:R-:W-:Y:S05]  /*0b10*/  @P0 EXIT ;  /* 0x000000000000094d */ /* 0x000fea0003800000 */
[----:B------:R-:W-:-:S05]  /*0b20*/  FMUL R3, R0, 0.001302083372138440609 ;  /* 0x3aaaaaab00037820 */ /* 0x000fca0000400000 */
[----:B------:R-:W-:Y:S01]  /*0b30*/  STG.E desc[UR6][R12.64], R3 ;  /* 0x000000030c007986 */ /* 0x000fe2000c101906 */
[----:B------:R-:W-:Y:S05]  /*0b40*/  EXIT ;  /* 0x000000000000794d */ /* 0x000fea0003800000 */
.L_x_0:
[----:B------:R-:W-:-:S00]  /*0b50*/  BRA `(.L_x_0) ;  /* 0xfffffffc00fc7947 */ /* 0x000fc0000383ffff */
[----:B------:R-:W-:-:S00]  /*0b60*/  NOP ;  /* 0x0000000000007918 */ /* 0x000fc00000000000 */
        /* <DEDUP_REMOVED lines=9> */
.L_x_1:


//--------------------- .nv.global.init           --------------------------
	.section	.nv.global.init,"aw",@progbits
.nv.global.init:
	.type		_$_str,@object
	.size		_$_str,(.L_0 - _$_str)
_$_str:
        /*0000*/ 	.byte	0x5f, 0x5f, 0x43, 0x55, 0x44, 0x41, 0x5f, 0x46, 0x54, 0x5a, 0x00
.L_0:


//--------------------- .nv.shared.triton_per_fused_add_native_layer_norm_native_layer_norm_backward_18 --------------------------
	.section	.nv.shared.triton_per_fused_add_native_layer_norm_native_layer_norm_backward_18,"aw",@nobits
	.sectionflags	@""
	.align	16
	.zero		1024


//--------------------- .nv.constant0.triton_per_fused_add_native_layer_norm_native_layer_norm_backward_18 --------------------------
	.section	.nv.constant0.triton_per_fused_add_native_layer_norm_native_layer_norm_backward_18,"a",@progbits
	.sectionflags	@""
	.align	4
.nv.constant0.triton_per_fused_add_native_layer_norm_native_layer_norm_backward_18:
	.zero		608
